	.headerflags	@"EF_CUDA_TEXMODE_UNIFIED EF_CUDA_64BIT_ADDRESS EF_CUDA_ACCELERATORS EF_CUDA_SM90 EF_CUDA_VIRTUAL_SM(EF_CUDA_SM90)"
	.elftype	@"ET_EXEC"


//--------------------- .nv.info                  --------------------------
	.section	.nv.info,"",@"SHT_CUDA_INFO"
	.align	4


	//----- nvinfo : EIATTR_REGCOUNT
	.align		4
        /*0000*/ 	.byte	0x04, 0x2f
        /*0002*/ 	.short	(.L_1 - .L_0)
	.align		4
.L_0:
        /*0004*/ 	.word	index@(triton_mm)
        /*0008*/ 	.word	0x00000028


	//----- nvinfo : EIATTR_MIN_STACK_SIZE
	.align		4
.L_1:
        /*000c*/ 	.byte	0x04, 0x12
        /*000e*/ 	.short	(.L_3 - .L_2)
	.align		4
.L_2:
        /*0010*/ 	.word	index@(triton_mm)
        /*0014*/ 	.word	0x00000000


	//----- nvinfo : EIATTR_FRAME_SIZE
	.align		4
.L_3:
        /*0018*/ 	.byte	0x04, 0x11
        /*001a*/ 	.short	(.L_5 - .L_4)
	.align		4
.L_4:
        /*001c*/ 	.word	index@(triton_mm)
        /*0020*/ 	.word	0x00000000


	//----- nvinfo : EIATTR_MIN_STACK_SIZE
	.align		4
.L_5:
        /*0024*/ 	.byte	0x04, 0x12
        /*0026*/ 	.short	(.L_7 - .L_6)
	.align		4
.L_6:
        /*0028*/ 	.word	index@(triton_mm)
        /*002c*/ 	.word	0x00000000
.L_7:


//--------------------- .nv.info.triton_mm        --------------------------
	.section	.nv.info.triton_mm,"",@"SHT_CUDA_INFO"
	.sectionflags	@""
	.align	4


	//----- nvinfo : EIATTR_CUDA_API_VERSION
	.align		4
        /*0000*/ 	.byte	0x04, 0x37
        /*0002*/ 	.short	(.L_9 - .L_8)
.L_8:
        /*0004*/ 	.word	0x0000007c


	//----- nvinfo : EIATTR_KPARAM_INFO
	.align		4
.L_9:
        /*0008*/ 	.byte	0x04, 0x17
        /*000a*/ 	.short	(.L_11 - .L_10)
.L_10:
        /*000c*/ 	.word	0x00000000
        /*0010*/ 	.short	0x0002
        /*0012*/ 	.short	0x0010
        /*0014*/ 	.byte	0x00, 0xf0, 0x21, 0x00


	//----- nvinfo : EIATTR_KPARAM_INFO
	.align		4
.L_11:
        /*0018*/ 	.byte	0x04, 0x17
        /*001a*/ 	.short	(.L_13 - .L_12)
.L_12:
        /*001c*/ 	.word	0x00000000
        /*0020*/ 	.short	0x0001
        /*0022*/ 	.short	0x0008
        /*0024*/ 	.byte	0x00, 0xf0, 0x21, 0x00


	//----- nvinfo : EIATTR_KPARAM_INFO
	.align		4
.L_13:
        /*0028*/ 	.byte	0x04, 0x17
        /*002a*/ 	.short	(.L_15 - .L_14)
.L_14:
        /*002c*/ 	.word	0x00000000
        /*0030*/ 	.short	0x0000
        /*0032*/ 	.short	0x0000
        /*0034*/ 	.byte	0x00, 0xf0, 0x21, 0x00


	//----- nvinfo : EIATTR_SPARSE_MMA_MASK
	.align		4
.L_15:
        /*0038*/ 	.byte	0x03, 0x50
        /*003a*/ 	.short	0x0000


	//----- nvinfo : EIATTR_MAXREG_COUNT
	.align		4
        /*003c*/ 	.byte	0x03, 0x1b
        /*003e*/ 	.short	0x00ff


	//----- nvinfo : EIATTR_EXIT_INSTR_OFFSETS
	.align		4
        /*0040*/ 	.byte	0x04, 0x1c
        /*0042*/ 	.short	(.L_17 - .L_16)


	//   ....[0]....
.L_16:
        /*0044*/ 	.word	0x00001bd0


	//   ....[1]....
        /*0048*/ 	.word	0x00001c20


	//----- nvinfo : EIATTR_MAX_THREADS
	.align		4
.L_17:
        /*004c*/ 	.byte	0x04, 0x05
        /*004e*/ 	.short	(.L_19 - .L_18)
.L_18:
        /*0050*/ 	.word	0x00000100
        /*0054*/ 	.word	0x00000001
        /*0058*/ 	.word	0x00000001


	//----- nvinfo : EIATTR_CBANK_PARAM_SIZE
	.align		4
.L_19:
        /*005c*/ 	.byte	0x03, 0x19
        /*005e*/ 	.short	0x0018


	//----- nvinfo : EIATTR_PARAM_CBANK
	.align		4
        /*0060*/ 	.byte	0x04, 0x0a
        /*0062*/ 	.short	(.L_21 - .L_20)
	.align		4
.L_20:
        /*0064*/ 	.word	index@(.nv.constant0.triton_mm)
        /*0068*/ 	.short	0x0210
        /*006a*/ 	.short	0x0018


	//----- nvinfo : EIATTR_SW_WAR
	.align		4
.L_21:
        /*006c*/ 	.byte	0x04, 0x36
        /*006e*/ 	.short	(.L_23 - .L_22)
.L_22:
        /*0070*/ 	.word	0x00000008
.L_23:


//--------------------- .nv.callgraph             --------------------------
	.section	.nv.callgraph,"",@"SHT_CUDA_CALLGRAPH"
	.align	4
	.sectionentsize	8
	.align		4
        /*0000*/ 	.word	0x00000000
	.align		4
        /*0004*/ 	.word	0xffffffff
	.align		4
        /*0008*/ 	.word	0x00000000
	.align		4
        /*000c*/ 	.word	0xfffffffe
	.align		4
        /*0010*/ 	.word	0x00000000
	.align		4
        /*0014*/ 	.word	0xfffffffd
	.align		4
        /*0018*/ 	.word	0x00000000
	.align		4
        /*001c*/ 	.word	0xfffffffc


//--------------------- .text.triton_mm           --------------------------
	.section	.text.triton_mm,"ax",@progbits
	.sectionflags	@"SHF_BARRIERS=1"
	.align	128
        .global         triton_mm
        .type           triton_mm,@function
        .size           triton_mm,(.L_x_2 - triton_mm)
        .other          triton_mm,@"STO_CUDA_ENTRY STV_DEFAULT"
triton_mm:
.text.triton_mm:
[----:B------:R-:W1:Y:S02]  /*0000*/  LDC R1, c[0x0][0x28] ;  /* 0x00000a00ff017b82 */ /* 0x000e640000000800 */
[----:B------:R-:W2:Y:S01]  /*0010*/  S2UR UR18, SR_CTAID.X ;  /* 0x00000000001279c3 */ /* 0x000ea20000002500 */
[----:B------:R-:W3:Y:S01]  /*0020*/  S2R R19, SR_TID.X ;  /* 0x0000000000137919 */ /* 0x000ee20000002100 */
[----:B------:R-:W-:Y:S01]  /*0030*/  ULDC.64 UR16, c[0x0][0x208] ;  /* 0x0000820000107ab9 */ /* 0x000fe20000000a00 */
[----:B------:R-:W-:Y:S01]  /*0040*/  UMOV UR13, 0xffffffe0 ;  /* 0xffffffe0000d7882 */ /* 0x000fe20000000000 */
[----:B--2---:R-:W-:-:S04]  /*0050*/  UIMAD.WIDE UR4, UR18, 0x38e38e39, URZ ;  /* 0x38e38e39120478a5 */ /* 0x004fc8000f8e023f */
[----:B------:R-:W-:-:S03]  /*0060*/  USHF.R.U32.HI UR6, URZ, 0x1f, UR5 ;  /* 0x0000001f3f067899 */ /* 0x000fc60008011605 */
[----:B------:R-:W-:Y:S01]  /*0070*/  UMOV UR4, 0xfffffff8 ;  /* 0xfffffff800047882 */ /* 0x000fe20000000000 */
[----:B------:R-:W-:Y:S01]  /*0080*/  ULEA.HI.SX32 UR6, UR5, UR6, 0x18 ;  /* 0x0000000605067291 */ /* 0x000fe2000f8fc23f */
[--C-:B---3--:R-:W-:Y:S01]  /*0090*/  SHF.R.U32.HI R25, RZ, 0x2, R19.reuse ;  /* 0x00000002ff197819 */ /* 0x108fe20000011613 */
[----:B------:R-:W-:Y:S01]  /*00a0*/  IMAD.SHL.U32 R29, R19, 0x2, RZ ;  /* 0x00000002131d7824 */ /* 0x000fe200078e00ff */
[--C-:B------:R-:W-:Y:S01]  /*00b0*/  SHF.R.U32.HI R27, RZ, 0x4, R19.reuse ;  /* 0x00000004ff1b7819 */ /* 0x100fe20000011613 */
[----:B------:R-:W-:Y:S01]  /*00c0*/  UIMAD UR4, UR6, UR4, 0x1 ;  /* 0x00000001060474a4 */ /* 0x000fe2000f8e0204 */
[----:B------:R-:W-:Y:S01]  /*00d0*/  SGXT.U32 R25, R25, 0x6 ;  /* 0x000000061919781a */ /* 0x000fe20000000000 */
[----:B------:R-:W-:Y:S01]  /*00e0*/  UIMAD UR11, UR6, -0x480, UR18 ;  /* 0xfffffb80060b78a4 */ /* 0x000fe2000f8e0212 */
[----:B------:R-:W-:Y:S01]  /*00f0*/  SGXT.U32 R27, R27, 0x4 ;  /* 0x000000041b1b781a */ /* 0x000fe20000000000 */
[----:B------:R-:W-:Y:S01]  /*0100*/  UISETP.LT.AND UP0, UPT, UR4, 0x8, UPT ;  /* 0x000000080400788c */ /* 0x000fe2000bf01270 */
[----:B------:R-:W-:Y:S01]  /*0110*/  LOP3.LUT R8, R29, 0x6, RZ, 0xc0, !PT ;  /* 0x000000061d087812 */ /* 0x000fe200078ec0ff */
[----:B------:R-:W-:Y:S01]  /*0120*/  IMAD.SHL.U32 R28, R19, 0x8, RZ ;  /* 0x00000008131c7824 */ /* 0x000fe200078e00ff */
[----:B------:R-:W-:Y:S01]  /*0130*/  LOP3.LUT R24, R25, 0x40, RZ, 0xfc, !PT ;  /* 0x0000004019187812 */ /* 0x000fe200078efcff */
[----:B------:R-:W-:Y:S01]  /*0140*/  USEL UR10, UR4, 0x8, UP0 ;  /* 0x00000008040a7887 */ /* 0x000fe20008000000 */
[----:B------:R-:W-:Y:S01]  /*0150*/  IMAD.U32 R4, RZ, RZ, UR11 ;  /* 0x0000000bff047e24 */ /* 0x000fe2000f8e00ff */
[--C-:B------:R-:W-:Y:S01]  /*0160*/  SHF.R.U32.HI R23, RZ, 0x4, R19.reuse ;  /* 0x00000004ff177819 */ /* 0x100fe20000011613 */
[----:B------:R-:W-:Y:S01]  /*0170*/  UMOV UR4, URZ ;  /* 0x0000003f00047c82 */ /* 0x000fe20008000000 */
[----:B------:R-:W-:Y:S01]  /*0180*/  ULOP3.LUT UR11, UR11, UR10, URZ, 0x3c, !UPT ;  /* 0x0000000a0b0b7292 */ /* 0x000fe2000f8e3c3f */
[----:B------:R-:W-:Y:S01]  /*0190*/  SHF.R.U32.HI R21, RZ, 0x5, R19 ;  /* 0x00000005ff157819 */ /* 0x000fe20000011613 */
[----:B------:R-:W-:Y:S01]  /*01a0*/  IMAD.U32 R3, RZ, RZ, UR10 ;  /* 0x0000000aff037e24 */ /* 0x000fe2000f8e00ff */
[----:B------:R-:W-:-:S02]  /*01b0*/  IABS R4, R4 ;  /* 0x0000000400047213 */ /* 0x000fc40000000000 */
[----:B------:R-:W-:Y:S02]  /*01c0*/  SGXT.U32 R23, R23, 0x1 ;  /* 0x000000011717781a */ /* 0x000fe40000000000 */
[-C--:B------:R-:W-:Y:S02]  /*01d0*/  IABS R0, R3.reuse ;  /* 0x0000000300007213 */ /* 0x080fe40000000000 */
[----:B------:R-:W-:Y:S02]  /*01e0*/  IABS R3, R3 ;  /* 0x0000000300037213 */ /* 0x000fe40000000000 */
[----:B------:R-:W-:Y:S02]  /*01f0*/  R2UR UR19, R0 ;  /* 0x00000000001372ca */ /* 0x000fe400000e0000 */
[----:B------:R-:W-:Y:S02]  /*0200*/  R2UR UR12, R4 ;  /* 0x00000000040c72ca */ /* 0x000fe400000e0000 */
[----:B------:R-:W-:-:S02]  /*0210*/  SGXT.U32 R21, R21, 0x3 ;  /* 0x000000031515781a */ /* 0x000fc40000000000 */
[----:B------:R-:W-:-:S03]  /*0220*/  LOP3.LUT R31, R19, 0xf, RZ, 0xc0, !PT ;  /* 0x0000000f131f7812 */ /* 0x000fc600078ec0ff */
[----:B------:R-:W-:Y:S02]  /*0230*/  IMAD.SHL.U32 R20, R21, 0x8, RZ ;  /* 0x0000000815147824 */ /* 0x000fe400078e00ff */
[----:B------:R-:W-:Y:S02]  /*0240*/  IMAD.SHL.U32 R18, R31, 0x20, RZ ;  /* 0x000000201f127824 */ /* 0x000fe400078e00ff */
[----:B------:R-:W2:Y:S08]  /*0250*/  I2F.RP R0, UR19 ;  /* 0x0000001300007d06 */ /* 0x000eb00008209400 */
[----:B--2---:R-:W2:Y:S02]  /*0260*/  MUFU.RCP R0, R0 ;  /* 0x0000000000007308 */ /* 0x004ea40000001000 */
[----:B--2---:R-:W-:-:S02]  /*0270*/  VIADD R2, R0, 0xffffffe ;  /* 0x0ffffffe00027836 */ /* 0x004fc40000000000 */
[----:B------:R-:W-:-:S04]  /*0280*/  IMAD.MOV R0, RZ, RZ, -R3 ;  /* 0x000000ffff007224 */ /* 0x000fc800078e0a03 */
[----:B------:R-:W2:Y:S02]  /*0290*/  F2I.FTZ.U32.TRUNC.NTZ R2, R2 ;  /* 0x0000000200027305 */ /* 0x000ea4000021f000 */
[----:B--2---:R-:W-:-:S13]  /*02a0*/  R2UR UR5, R2 ;  /* 0x00000000020572ca */ /* 0x004fda00000e0000 */
[----:B------:R-:W-:-:S04]  /*02b0*/  UIADD3 UR8, URZ, -UR5, URZ ;  /* 0x800000053f087290 */ /* 0x000fc8000fffe03f */
[----:B------:R-:W-:-:S04]  /*02c0*/  UIMAD UR8, UR8, UR19, URZ ;  /* 0x00000013080872a4 */ /* 0x000fc8000f8e023f */
[----:B------:R-:W-:Y:S01]  /*02d0*/  UIMAD.WIDE.U32 UR8, UR5, UR8, UR4 ;  /* 0x00000008050872a5 */ /* 0x000fe2000f8e0004 */
[----:B------:R-:W-:Y:S02]  /*02e0*/  R2UR UR5, R0 ;  /* 0x00000000000572ca */ /* 0x000fe400000e0000 */
[----:B------:R-:W-:-:S04]  /*02f0*/  SHF.R.U32.HI R0, RZ, 0x2, R19 ;  /* 0x00000002ff007819 */ /* 0x000fc80000011613 */
[----:B------:R-:W-:Y:S01]  /*0300*/  UMOV UR7, UR9 ;  /* 0x0000000900077c82 */ /* 0x000fe20008000000 */
[----:B------:R-:W-:Y:S01]  /*0310*/  LOP3.LUT R10, R29, 0x18, R0, 0x48, !PT ;  /* 0x000000181d0a7812 */ /* 0x000fe200078e4800 */
[----:B------:R-:W-:Y:S02]  /*0320*/  UIMAD.WIDE.U32 UR8, UR7, UR12, URZ ;  /* 0x0000000c070872a5 */ /* 0x000fe4000f8e003f */
[----:B------:R-:W-:Y:S02]  /*0330*/  ULOP3.LUT UR8, URZ, UR10, URZ, 0x33, !UPT ;  /* 0x0000000a3f087292 */ /* 0x000fe4000f8e333f */
[----:B------:R-:W-:Y:S01]  /*0340*/  IMAD R13, R27, 0x20, R10 ;  /* 0x000000201b0d7824 */ /* 0x000fe200078e020a */
[----:B------:R-:W-:-:S03]  /*0350*/  UIMAD UR4, UR9, UR5, UR12 ;  /* 0x00000005090472a4 */ /* 0x000fc6000f8e020c */
[----:B------:R-:W-:Y:S01]  /*0360*/  IMAD.IADD R13, R8, 0x1, R13 ;  /* 0x00000001080d7824 */ /* 0x000fe200078e020d */
[----:B------:R-:W-:Y:S01]  /*0370*/  UISETP.GT.U32.AND UP1, UPT, UR19, UR4, UPT ;  /* 0x000000041300728c */ /* 0x000fe2000bf24070 */
[----:B------:R-:W-:-:S10]  /*0380*/  UMOV UR12, 0x2 ;  /* 0x00000002000c7882 */ /* 0x000fd40000000000 */
[----:B------:R-:W-:Y:S02]  /*0390*/  @!UP1 UIADD3 UR4, UR4, -UR19, URZ ;  /* 0x8000001304049290 */ /* 0x000fe4000fffe03f */
[----:B------:R-:W-:Y:S02]  /*03a0*/  @!UP1 UIADD3 UR9, UR9, 0x1, URZ ;  /* 0x0000000109099890 */ /* 0x000fe4000fffe03f */
[----:B------:R-:W-:Y:S02]  /*03b0*/  UISETP.GE.U32.AND UP0, UPT, UR4, UR19, UPT ;  /* 0x000000130400728c */ /* 0x000fe4000bf06070 */
[----:B------:R-:W-:-:S05]  /*03c0*/  UISETP.GE.AND UP1, UPT, UR11, URZ, UPT ;  /* 0x0000003f0b00728c */ /* 0x000fca000bf26270 */
[----:B------:R-:W2:Y:S04]  /*03d0*/  S2UR UR4, SR_CgaCtaId ;  /* 0x00000000000479c3 */ /* 0x000ea80000008800 */
[----:B------:R-:W-:Y:S02]  /*03e0*/  @UP0 UIADD3 UR9, UR9, 0x1, URZ ;  /* 0x0000000109090890 */ /* 0x000fe4000fffe03f */
[----:B------:R-:W-:Y:S02]  /*03f0*/  UISETP.NE.AND UP0, UPT, UR10, URZ, UPT ;  /* 0x0000003f0a00728c */ /* 0x000fe4000bf05270 */
[----:B------:R-:W-:Y:S01]  /*0400*/  @!UP1 UIADD3 UR9, -UR9, URZ, URZ ;  /* 0x0000003f09099290 */ /* 0x000fe2000fffe13f */
[----:B------:R-:W-:-:S03]  /*0410*/  UMOV UR10, 0x400 ;  /* 0x00000400000a7882 */ /* 0x000fc60000000000 */
[----:B------:R-:W-:-:S04]  /*0420*/  USEL UR9, UR8, UR9, !UP0 ;  /* 0x0000000908097287 */ /* 0x000fc8000c000000 */
[----:B------:R-:W-:-:S06]  /*0430*/  USHF.L.U32 UR9, UR9, 0x7, URZ ;  /* 0x0000000709097899 */ /* 0x000fcc000800063f */
[----:B------:R-:W-:Y:S01]  /*0440*/  LOP3.LUT R2, R25, UR9, RZ, 0xfc, !PT ;  /* 0x0000000919027c12 */ /* 0x000fe2000f8efcff */
[----:B------:R-:W-:Y:S01]  /*0450*/  IMAD.U32 R6, RZ, RZ, UR9 ;  /* 0x00000009ff067e24 */ /* 0x000fe2000f8e00ff */
[----:B--2---:R-:W-:-:S03]  /*0460*/  UPRMT UR10, UR4, 0x654, UR10 ;  /* 0x00000654040a7896 */ /* 0x004fc6000800000a */
[----:B------:R-:W-:Y:S01]  /*0470*/  IMAD.HI R4, R2, 0x38e38e39, RZ ;  /* 0x38e38e3902047827 */ /* 0x000fe200078e02ff */
[----:B------:R-:W-:Y:S01]  /*0480*/  LOP3.LUT R3, R6, 0x40, R25, 0xfe, !PT ;  /* 0x0000004006037812 */ /* 0x000fe200078efe19 */
[----:B------:R-:W-:Y:S01]  /*0490*/  UIADD3 UR11, UR10, 0xc00, URZ ;  /* 0x00000c000a0b7890 */ /* 0x000fe2000fffe03f */
[----:B------:R-:W2:Y:S01]  /*04a0*/  LDC.64 R6, c[0x0][0x218] ;  /* 0x00008600ff067b82 */ /* 0x000ea20000000a00 */
[----:B------:R-:W-:Y:S01]  /*04b0*/  LEA R26, R13, UR10, 0x1 ;  /* 0x0000000a0d1a7c11 */ /* 0x000fe2000f8e08ff */
[----:B------:R-:W-:Y:S01]  /*04c0*/  UMOV UR4, URZ ;  /* 0x0000003f00047c82 */ /* 0x000fe20008000000 */
[----:B------:R-:W-:Y:S01]  /*04d0*/  SHF.R.U32.HI R5, RZ, 0x1f, R4 ;  /* 0x0000001fff057819 */ /* 0x000fe20000011604 */
[----:B------:R-:W-:Y:S01]  /*04e0*/  IMAD.HI R0, R3, 0x38e38e39, RZ ;  /* 0x38e38e3903007827 */ /* 0x000fe200078e02ff */
[----:B------:R-:W-:Y:S01]  /*04f0*/  UMOV UR15, UR10 ;  /* 0x0000000a000f7c82 */ /* 0x000fe20008000000 */
[----:B------:R-:W-:Y:S01]  /*0500*/  UMOV UR14, UR11 ;  /* 0x0000000b000e7c82 */ /* 0x000fe20008000000 */
[----:B------:R-:W-:-:S02]  /*0510*/  LEA.HI.SX32 R9, R4, R5, 0x14 ;  /* 0x0000000504097211 */ /* 0x000fc400078fa2ff */
[----:B------:R-:W3:Y:S01]  /*0520*/  LDC.64 R4, c[0x0][0x210] ;  /* 0x00008400ff047b82 */ /* 0x000ee20000000a00 */
[----:B------:R-:W-:Y:S02]  /*0530*/  SHF.R.U32.HI R11, RZ, 0x1f, R0 ;  /* 0x0000001fff0b7819 */ /* 0x000fe40000011600 */
[----:B------:R-:W-:Y:S01]  /*0540*/  IMAD R9, R9, -0x4800, R2 ;  /* 0xffffb80009097824 */ /* 0x000fe200078e0202 */
[----:B------:R-:W-:Y:S02]  /*0550*/  LOP3.LUT R2, R28, 0x18, R19, 0x48, !PT ;  /* 0x000000181c027812 */ /* 0x000fe400078e4813 */
[----:B------:R-:W-:Y:S01]  /*0560*/  LEA.HI.SX32 R8, R0, R11, 0x14 ;  /* 0x0000000b00087211 */ /* 0x000fe200078fa2ff */
[----:B------:R-:W-:Y:S01]  /*0570*/  IMAD.SHL.U32 R11, R23, 0x40, RZ ;  /* 0x00000040170b7824 */ /* 0x000fe200078e00ff */
[----:B------:R-:W-:Y:S01]  /*0580*/  LOP3.LUT R0, R28, 0x18, RZ, 0xc0, !PT ;  /* 0x000000181c007812 */ /* 0x000fe200078ec0ff */
[----:B------:R-:W-:Y:S02]  /*0590*/  IMAD R25, R25, 0x20, R2 ;  /* 0x0000002019197824 */ /* 0x000fe400078e0202 */
[----:B------:R-:W-:-:S02]  /*05a0*/  IMAD R3, R8, -0x4800, R3 ;  /* 0xffffb80008037824 */ /* 0x000fc400078e0203 */
[----:B------:R-:W-:Y:S01]  /*05b0*/  IMAD R17, R9, 0xc00, R0 ;  /* 0x00000c0009117824 */ /* 0x000fe200078e0200 */
[----:B------:R-:W-:Y:S01]  /*05c0*/  LOP3.LUT R9, R29, 0x1e, RZ, 0xc0, !PT ;  /* 0x0000001e1d097812 */ /* 0x000fe200078ec0ff */
[----:B------:R-:W-:Y:S01]  /*05d0*/  IMAD R24, R24, 0x20, R2 ;  /* 0x0000002018187824 */ /* 0x000fe200078e0202 */
[----:B------:R-:W-:Y:S01]  /*05e0*/  LEA R13, R25, UR10, 0x1 ;  /* 0x0000000a190d7c11 */ /* 0x000fe2000f8e08ff */
[----:B------:R-:W-:Y:S01]  /*05f0*/  IMAD R3, R3, 0xc00, R0 ;  /* 0x00000c0003037824 */ /* 0x000fe200078e0200 */
[----:B------:R-:W-:Y:S01]  /*0600*/  SHF.R.U32.HI R2, RZ, 0x1, R19 ;  /* 0x00000001ff027819 */ /* 0x000fe20000011613 */
[--C-:B--2---:R-:W-:Y:S01]  /*0610*/  IMAD.WIDE R16, R17, 0x2, R6.reuse ;  /* 0x0000000211107825 */ /* 0x104fe200078e0206 */
[----:B------:R-:W-:Y:S02]  /*0620*/  LEA R15, R24, UR10, 0x1 ;  /* 0x0000000a180f7c11 */ /* 0x000fe4000f8e08ff */
[----:B------:R-:W-:Y:S01]  /*0630*/  SGXT.U32 R2, R2, 0x2 ;  /* 0x000000020202781a */ /* 0x000fe20000000000 */
[----:B------:R-:W-:Y:S01]  /*0640*/  IMAD.WIDE R6, R3, 0x2, R6 ;  /* 0x0000000203067825 */ /* 0x000fe200078e0206 */
[----:B------:R-:W-:-:S02]  /*0650*/  SHF.R.U32.HI R3, RZ, 0x3, R19 ;  /* 0x00000003ff037819 */ /* 0x000fc40000011613 */
[-C--:B------:R-:W-:Y:S01]  /*0660*/  LOP3.LUT R0, R23, R2.reuse, RZ, 0x3c, !PT ;  /* 0x0000000217007212 */ /* 0x080fe200078e3cff */
[--C-:B---3--:R-:W-:Y:S01]  /*0670*/  IMAD.WIDE.U32 R8, R9, 0x2, R4.reuse ;  /* 0x0000000209087825 */ /* 0x108fe200078e0004 */
[----:B------:R-:W-:Y:S02]  /*0680*/  SGXT.U32 R3, R3, 0x1 ;  /* 0x000000010303781a */ /* 0x000fe40000000000 */
[----:B------:R-:W-:Y:S01]  /*0690*/  IADD3 R34, P1, R16, 0xc0, RZ ;  /* 0x000000c010227810 */ /* 0x000fe20007f3e0ff */
[----:B------:R-:W-:Y:S01]  /*06a0*/  IMAD.WIDE.U32 R4, R31, 0x4, R4 ;  /* 0x000000041f047825 */ /* 0x000fe200078e0004 */
[----:B------:R-:W-:Y:S01]  /*06b0*/  @!PT LDS RZ, [RZ] ;  /* 0x00000000fffff984 */ /* 0x000fe20000000800 */
[----:B------:R-:W-:Y:S01]  /*06c0*/  @!PT LDS RZ, [RZ] ;  /* 0x00000000fffff984 */ /* 0x000fe20000000800 */
[----:B------:R-:W-:Y:S01]  /*06d0*/  @!PT LDS RZ, [RZ] ;  /* 0x00000000fffff984 */ /* 0x000fe20000000800 */
[----:B------:R-:W-:Y:S01]  /*06e0*/  LDGSTS.E [R26], desc[UR16][R8.64] ;  /* 0x00000000081a7fae */ /* 0x000fe2000b921850 */
[----:B------:R-:W-:Y:S02]  /*06f0*/  LOP3.LUT R10, R3, R2, RZ, 0x3c, !PT ;  /* 0x00000002030a7212 */ /* 0x000fe400078e3cff */
[----:B------:R-:W-:Y:S01]  /*0700*/  LOP3.LUT R32, R2, 0x2, R3, 0x1e, !PT ;  /* 0x0000000202207812 */ /* 0x000fe200078e1e03 */
[----:B------:R-:W0:Y:S01]  /*0710*/  LDGDEPBAR ;  /* 0x00000000000079af */ /* 0x000e220000000000 */
[----:B------:R-:W-:Y:S01]  /*0720*/  LOP3.LUT R2, R2, 0x2, R23, 0x1e, !PT ;  /* 0x0000000202027812 */ /* 0x000fe200078e1e17 */
[----:B------:R-:W-:Y:S01]  /*0730*/  IMAD.X R35, RZ, RZ, R17, P1 ;  /* 0x000000ffff237224 */ /* 0x000fe200008e0611 */
[----:B------:R-:W-:Y:S01]  /*0740*/  IADD3 R31, P0, R6, 0xc0, RZ ;  /* 0x000000c0061f7810 */ /* 0x000fe20007f1e0ff */
[----:B------:R-:W-:Y:S01]  /*0750*/  LDGSTS.E.BYPASS.128 [R13+0xc00], desc[UR16][R16.64] ;  /* 0x00c00000100d7fae */ /* 0x000fe2000b901c50 */
[----:B------:R-:W-:Y:S01]  /*0760*/  IMAD.SHL.U32 R33, R32, 0x8, RZ ;  /* 0x0000000820217824 */ /* 0x000fe200078e00ff */
[----:B------:R-:W-:Y:S01]  /*0770*/  IADD3 R32, P2, R4, 0xc0, RZ ;  /* 0x000000c004207810 */ /* 0x000fe20007f5e0ff */
[----:B------:R-:W-:Y:S01]  /*0780*/  IMAD.SHL.U32 R3, R2, 0x8, RZ ;  /* 0x0000000802037824 */ /* 0x000fe200078e00ff */
[----:B------:R-:W-:Y:S01]  /*0790*/  LDGSTS.E.BYPASS.128 [R15+0xc00], desc[UR16][R6.64] ;  /* 0x00c00000060f7fae */ /* 0x000fe2000b901c50 */
[----:B------:R-:W-:-:S03]  /*07a0*/  IMAD.X R37, RZ, RZ, R7, P0 ;  /* 0x000000ffff257224 */ /* 0x000fc600000e0607 */
[----:B------:R-:W0:Y:S01]  /*07b0*/  LDGDEPBAR ;  /* 0x00000000000079af */ /* 0x000e220000000000 */
[----:B------:R-:W-:Y:S01]  /*07c0*/  LOP3.LUT R2, R18, R3, RZ, 0xfc, !PT ;  /* 0x0000000312027212 */ /* 0x000fe200078efcff */
[----:B------:R-:W-:Y:S06]  /*07d0*/  BAR.SYNC.DEFER_BLOCKING 0x0 ;  /* 0x0000000000007b1d */ /* 0x000fec0000010000 */
[----:B------:R-:W-:Y:S01]  /*07e0*/  @!PT LDS RZ, [RZ] ;  /* 0x00000000fffff984 */ /* 0x000fe20000000800 */
[----:B------:R-:W-:Y:S01]  /*07f0*/  @!PT LDS RZ, [RZ] ;  /* 0x00000000fffff984 */ /* 0x000fe20000000800 */
[----:B------:R-:W-:Y:S01]  /*0800*/  @!PT LDS RZ, [RZ] ;  /* 0x00000000fffff984 */ /* 0x000fe20000000800 */
[----:B------:R-:W-:Y:S04]  /*0810*/  LDGSTS.E [R26+0x400], desc[UR16][R8.64+0x40] ;  /* 0x00400040081a7fae */ /* 0x000fe8000b921850 */
[----:B------:R-:W0:Y:S04]  /*0820*/  LDGDEPBAR ;  /* 0x00000000000079af */ /* 0x000e280000000000 */
[----:B------:R-:W-:Y:S04]  /*0830*/  LDGSTS.E.BYPASS.128 [R13+0x2c00], desc[UR16][R16.64+0x40] ;  /* 0x02c00040100d7fae */ /* 0x000fe8000b901c50 */
[----:B------:R-:W-:Y:S04]  /*0840*/  LDGSTS.E.BYPASS.128 [R15+0x2c00], desc[UR16][R6.64+0x40] ;  /* 0x02c00040060f7fae */ /* 0x000fe8000b901c50 */
[----:B------:R-:W0:Y:S01]  /*0850*/  LDGDEPBAR ;  /* 0x00000000000079af */ /* 0x000e220000000000 */
[----:B------:R-:W-:Y:S06]  /*0860*/  BAR.SYNC.DEFER_BLOCKING 0x0 ;  /* 0x0000000000007b1d */ /* 0x000fec0000010000 */
[----:B------:R-:W-:Y:S01]  /*0870*/  @!PT LDS RZ, [RZ] ;  /* 0x00000000fffff984 */ /* 0x000fe20000000800 */
[----:B------:R-:W-:Y:S01]  /*0880*/  @!PT LDS RZ, [RZ] ;  /* 0x00000000fffff984 */ /* 0x000fe20000000800 */
[----:B------:R-:W-:Y:S01]  /*0890*/  @!PT LDS RZ, [RZ] ;  /* 0x00000000fffff984 */ /* 0x000fe20000000800 */
[----:B------:R2:W-:Y:S04]  /*08a0*/  LDGSTS.E [R26+0x800], desc[UR16][R8.64+0x80] ;  /* 0x00800080081a7fae */ /* 0x0005e8000b921850 */
[----:B------:R-:W0:Y:S04]  /*08b0*/  LDGDEPBAR ;  /* 0x00000000000079af */ /* 0x000e280000000000 */
[----:B------:R3:W-:Y:S04]  /*08c0*/  LDGSTS.E.BYPASS.128 [R13+0x4c00], desc[UR16][R16.64+0x80] ;  /* 0x04c00080100d7fae */ /* 0x0007e8000b901c50 */
[----:B------:R4:W-:Y:S01]  /*08d0*/  LDGSTS.E.BYPASS.128 [R15+0x4c00], desc[UR16][R6.64+0x80] ;  /* 0x04c00080060f7fae */ /* 0x0009e2000b901c50 */
[----:B--2---:R-:W-:Y:S01]  /*08e0*/  LOP3.LUT R8, R11, R20, RZ, 0xfc, !PT ;  /* 0x000000140b087212 */ /* 0x004fe200078efcff */
[----:B------:R-:W-:-:S02]  /*08f0*/  IMAD.SHL.U32 R9, R0, 0x8, RZ ;  /* 0x0000000800097824 */ /* 0x000fc400078e00ff */
[----:B------:R-:W0:Y:S01]  /*0900*/  LDGDEPBAR ;  /* 0x00000000000079af */ /* 0x000e220000000000 */
[----:B------:R-:W-:Y:S01]  /*0910*/  LOP3.LUT R8, R8, 0x7, R19, 0xf8, !PT ;  /* 0x0000000708087812 */ /* 0x000fe200078ef813 */
[----:B------:R-:W-:Y:S01]  /*0920*/  IMAD.SHL.U32 R11, R10, 0x8, RZ ;  /* 0x000000080a0b7824 */ /* 0x000fe200078e00ff */
[----:B------:R-:W-:Y:S02]  /*0930*/  LOP3.LUT R22, R9, R18, RZ, 0xfc, !PT ;  /* 0x0000001209167212 */ /* 0x000fe400078efcff */
[----:B---3--:R-:W-:Y:S01]  /*0940*/  CS2R R16, SRZ ;  /* 0x0000000000107805 */ /* 0x008fe2000001ff00 */
[----:B------:R-:W-:Y:S01]  /*0950*/  IMAD.SHL.U32 R30, R8, 0x20, RZ ;  /* 0x00000020081e7824 */ /* 0x000fe200078e00ff */
[----:B------:R-:W-:Y:S02]  /*0960*/  LEA R8, R22, UR10, 0x1 ;  /* 0x0000000a16087c11 */ /* 0x000fe4000f8e08ff */
[----:B----4-:R-:W-:Y:S02]  /*0970*/  CS2R R6, SRZ ;  /* 0x0000000000067805 */ /* 0x010fe4000001ff00 */
[----:B------:R-:W-:-:S02]  /*0980*/  LOP3.LUT R0, R30, R11, RZ, 0xfc, !PT ;  /* 0x0000000b1e007212 */ /* 0x000fc400078efcff */
[----:B------:R-:W-:Y:S01]  /*0990*/  LOP3.LUT R3, R30, R33, RZ, 0xfc, !PT ;  /* 0x000000211e037212 */ /* 0x000fe200078efcff */
[----:B------:R-:W-:Y:S01]  /*09a0*/  IMAD.X R33, RZ, RZ, R5, P2 ;  /* 0x000000ffff217224 */ /* 0x000fe200010e0605 */
[----:B------:R-:W-:Y:S02]  /*09b0*/  LEA R12, R0, UR10, 0x1 ;  /* 0x0000000a000c7c11 */ /* 0x000fe4000f8e08ff */
[----:B------:R-:W-:Y:S02]  /*09c0*/  CS2R R4, SRZ ;  /* 0x0000000000047805 */ /* 0x000fe4000001ff00 */
[----:B------:R-:W-:Y:S02]  /*09d0*/  LOP3.LUT R30, R19, 0x1f, RZ, 0xc0, !PT ;  /* 0x0000001f131e7812 */ /* 0x000fe400078ec0ff */
[----:B------:R-:W-:Y:S01]  /*09e0*/  CS2R R18, SRZ ;  /* 0x0000000000127805 */ /* 0x000fe2000001ff00 */
[----:B------:R-:W-:-:S04]  /*09f0*/  DEPBAR.LE SB0, 0x4 ;  /* 0x000081000000791a */ /* 0x000fc80000000000 */
[----:B------:R-:W-:Y:S06]  /*0a00*/  BAR.SYNC.DEFER_BLOCKING 0x0 ;  /* 0x0000000000007b1d */ /* 0x000fec0000010000 */
[----:B------:R-:W2:Y:S04]  /*0a10*/  LDSM.16.M88.4 R8, [R8] ;  /* 0x000000000808783b */ /* 0x000ea80000000200 */
[----:B------:R-:W3:Y:S02]  /*0a20*/  LDSM.16.M88.4 R12, [R12+0xc00] ;  /* 0x000c00000c0c783b */ /* 0x000ee40000000200 */
.L_x_0:
[----:B--23--:R-:W-:Y:S01]  /*0a30*/  HMMA.16816.F32.BF16 R4, R8, R12, R4 ;  /* 0x0000000c0804723c */ /* 0x00cfe20000041804 */
[----:B------:R-:W-:Y:S01]  /*0a40*/  UIADD3 UR12, UR12, 0x1, URZ ;  /* 0x000000010c0c7890 */ /* 0x000fe2000fffe03f */
[----:B------:R-:W-:Y:S01]  /*0a50*/  IMAD.MOV.U32 R36, RZ, RZ, R31 ;  /* 0x000000ffff247224 */ /* 0x000fe200078e001f */
[----:B------:R-:W-:Y:S02]  /*0a60*/  UIADD3 UR4, UR4, 0x1, URZ ;  /* 0x0000000104047890 */ /* 0x000fe4000fffe03f */
[----:B------:R-:W-:Y:S01]  /*0a70*/  UISETP.GE.AND UP2, UPT, UR12, 0x3, UPT ;  /* 0x000000030c00788c */ /* 0x000fe2000bf46270 */
[----:B------:R-:W-:Y:S01]  /*0a80*/  HMMA.16816.F32.BF16 R8, R8, R14, R16 ;  /* 0x0000000e0808723c */ /* 0x000fe20000041810 */
[----:B------:R-:W-:Y:S02]  /*0a90*/  LEA R12, R2, UR15, 0x1 ;  /* 0x0000000f020c7c11 */ /* 0x000fe4000f8e08ff */
[----:B------:R-:W-:-:S04]  /*0aa0*/  USEL UR12, UR12, URZ, !UP2 ;  /* 0x0000003f0c0c7287 */ /* 0x000fc8000d000000 */
[----:B------:R-:W-:Y:S01]  /*0ab0*/  LEA R16, R3, UR14, 0x1 ;  /* 0x0000000e03107c11 */ /* 0x000fe2000f8e08ff */
[----:B------:R-:W-:Y:S01]  /*0ac0*/  LDSM.16.M88.4 R12, [R12] ;  /* 0x000000000c0c783b */ /* 0x000fe20000000200 */
[----:B------:R-:W-:-:S04]  /*0ad0*/  UIADD3 UR14, UR13, 0x20, URZ ;  /* 0x000000200d0e7890 */ /* 0x000fc8000fffe03f */
[----:B------:R-:W2:Y:S01]  /*0ae0*/  LDSM.16.M88.4 R16, [R16] ;  /* 0x000000001010783b */ /* 0x000ea20000000200 */
[----:B------:R-:W-:Y:S02]  /*0af0*/  UISETP.GE.U32.AND UP1, UPT, UR14, 0xba0, UPT ;  /* 0x00000ba00e00788c */ /* 0x000fe4000bf26070 */
[----:B------:R-:W-:Y:S01]  /*0b00*/  ULEA UR14, UR12, UR11, 0xd ;  /* 0x0000000b0c0e7291 */ /* 0x000fe2000f8e683f */
[----:B------:R-:W-:Y:S03]  /*0b10*/  BAR.SYNC.DEFER_BLOCKING 0x0 ;  /* 0x0000000000007b1d */ /* 0x000fe60000010000 */
[----:B------:R-:W-:Y:S01]  /*0b20*/  PLOP3.LUT P0, PT, PT, PT, UP1, 0x80, 0x0 ;  /* 0x000000000000781c */ /* 0x000fe20003f0f018 */
[----:B------:R-:W-:-:S04]  /*0b30*/  UISETP.GE.AND UP1, UPT, UR4, 0x3, UPT ;  /* 0x000000030400788c */ /* 0x000fc8000bf26270 */
[----:B------:R-:W-:-:S04]  /*0b40*/  USEL UR4, UR4, URZ, !UP1 ;  /* 0x0000003f04047287 */ /* 0x000fc8000c800000 */
[----:B------:R-:W-:Y:S01]  /*0b50*/  ULEA UR15, UR4, UR11, 0xd ;  /* 0x0000000b040f7291 */ /* 0x000fe2000f8e683f */
[----:B--2---:R-:W-:Y:S06]  /*0b60*/  HMMA.16816.F32.BF16 R4, R12, R16, R4 ;  /* 0x000000100c04723c */ /* 0x004fec0000041804 */
[----:B------:R-:W-:Y:S01]  /*0b70*/  HMMA.16816.F32.BF16 R8, R12, R18, R8 ;  /* 0x000000120c08723c */ /* 0x000fe20000041808 */
[----:B------:R-:W-:Y:S02]  /*0b80*/  LEA R17, R24, UR14, 0x1 ;  /* 0x0000000e18117c11 */ /* 0x000fe4000f8e08ff */
[----:B------:R-:W-:-:S04]  /*0b90*/  LEA R16, R0, UR15, 0x1 ;  /* 0x0000000f00107c11 */ /* 0x000fc8000f8e08ff */
[----:B------:R-:W-:Y:S01]  /*0ba0*/  IMAD.U32 R13, RZ, RZ, UR12 ;  /* 0x0000000cff0d7e24 */ /* 0x000fe2000f8e00ff */
[----:B------:R-:W-:Y:S01]  /*0bb0*/  LEA R15, R25, UR14, 0x1 ;  /* 0x0000000e190f7c11 */ /* 0x000fe2000f8e08ff */
[----:B------:R-:W-:Y:S02]  /*0bc0*/  ULEA UR14, UR4, UR10, 0xa ;  /* 0x0000000a040e7291 */ /* 0x000fe4000f8e503f */
[----:B------:R-:W-:Y:S01]  /*0bd0*/  IMAD R13, R13, 0x400, R26 ;  /* 0x000004000d0d7824 */ /* 0x000fe200078e021a */
[----:B------:R-:W-:Y:S02]  /*0be0*/  UIADD3 UR12, UR12, 0x1, URZ ;  /* 0x000000010c0c7890 */ /* 0x000fe4000fffe03f */
[----:B------:R-:W-:Y:S01]  /*0bf0*/  UIADD3 UR4, UR4, 0x1, URZ ;  /* 0x0000000104047890 */ /* 0x000fe2000fffe03f */
[----:B------:R-:W-:Y:S01]  /*0c00*/  LEA R31, R22, UR14, 0x1 ;  /* 0x0000000e161f7c11 */ /* 0x000fe2000f8e08ff */
[----:B------:R-:W-:Y:S01]  /*0c10*/  @!PT LDS RZ, [RZ] ;  /* 0x00000000fffff984 */ /* 0x000fe20000000800 */
[----:B------:R-:W-:Y:S01]  /*0c20*/  @!PT LDS RZ, [RZ] ;  /* 0x00000000fffff984 */ /* 0x000fe20000000800 */
[----:B------:R-:W-:Y:S01]  /*0c30*/  @!PT LDS RZ, [RZ] ;  /* 0x00000000fffff984 */ /* 0x000fe20000000800 */
[----:B------:R-:W-:Y:S01]  /*0c40*/  LDGSTS.E [R13], desc[UR16][R32.64], !P0 ;  /* 0x00000000200d7fae */ /* 0x000fe2000c121850 */
[----:B------:R-:W-:-:S03]  /*0c50*/  UISETP.GE.AND UP2, UPT, UR12, 0x3, UPT ;  /* 0x000000030c00788c */ /* 0x000fc6000bf46270 */
[----:B------:R-:W0:Y:S01]  /*0c60*/  LDGDEPBAR ;  /* 0x00000000000079af */ /* 0x000e220000000000 */
[----:B------:R-:W-:-:S03]  /*0c70*/  USEL UR12, UR12, URZ, !UP2 ;  /* 0x0000003f0c0c7287 */ /* 0x000fc6000d000000 */
[----:B------:R2:W-:Y:S04]  /*0c80*/  LDGSTS.E.BYPASS.128 [R15], desc[UR16][R34.64], !P0 ;  /* 0x00000000220f7fae */ /* 0x0005e8000c101c50 */
[----:B------:R3:W-:Y:S04]  /*0c90*/  LDGSTS.E.BYPASS.128 [R17], desc[UR16][R36.64], !P0 ;  /* 0x0000000024117fae */ /* 0x0007e8000c101c50 */
[----:B------:R-:W0:Y:S01]  /*0ca0*/  LDGDEPBAR ;  /* 0x00000000000079af */ /* 0x000e220000000000 */
[----:B------:R-:W-:-:S04]  /*0cb0*/  DEPBAR.LE SB0, 0x4 ;  /* 0x000081000000791a */ /* 0x000fc80000000000 */
[----:B------:R-:W-:Y:S06]  /*0cc0*/  BAR.SYNC.DEFER_BLOCKING 0x0 ;  /* 0x0000000000007b1d */ /* 0x000fec0000010000 */
[----:B--2---:R-:W-:Y:S04]  /*0cd0*/  LDSM.16.M88.4 R12, [R31] ;  /* 0x000000001f0c783b */ /* 0x004fe80000000200 */
[----:B---3--:R-:W2:Y:S02]  /*0ce0*/  LDSM.16.M88.4 R16, [R16] ;  /* 0x000000001010783b */ /* 0x008ea40000000200 */
[----:B--2---:R-:W-:Y:S06]  /*0cf0*/  HMMA.16816.F32.BF16 R4, R12, R16, R4 ;  /* 0x000000100c04723c */ /* 0x004fec0000041804 */
[----:B------:R-:W-:Y:S01]  /*0d00*/  HMMA.16816.F32.BF16 R8, R12, R18, R8 ;  /* 0x000000120c08723c */ /* 0x000fe20000041808 */
[----:B------:R-:W-:-:S06]  /*0d10*/  LEA R17, R3, UR15, 0x1 ;  /* 0x0000000f03117c11 */ /* 0x000fcc000f8e08ff */
        /* <DEDUP_REMOVED lines=119> */
[----:B------:R-:W-:Y:S02]  /*1490*/  UIADD3 UR14, UR13, 0xa0, URZ ;  /* 0x000000a00d0e7890 */ /* 0x000fe4000fffe03f */
[----:B------:R-:W-:Y:S02]  /*14a0*/  UIADD3 UR13, UR13, 0xc0, URZ ;  /* 0x000000c00d0d7890 */ /* 0x000fe4000fffe03f */
[----:B------:R-:W2:Y:S01]  /*14b0*/  LDSM.16.M88.4 R12, [R12] ;  /* 0x000000000c0c783b */ /* 0x000ea20000000200 */
[----:B------:R-:W-:Y:S02]  /*14c0*/  UISETP.GE.U32.AND UP1, UPT, UR14, 0xba0, UPT ;  /* 0x00000ba00e00788c */ /* 0x000fe4000bf26070 */
[----:B------:R-:W-:Y:S01]  /*14d0*/  ULEA UR14, UR12, UR11, 0xd ;  /* 0x0000000b0c0e7291 */ /* 0x000fe2000f8e683f */
[----:B------:R-:W-:Y:S03]  /*14e0*/  BAR.SYNC.DEFER_BLOCKING 0x0 ;  /* 0x0000000000007b1d */ /* 0x000fe60000010000 */
[----:B------:R-:W-:Y:S01]  /*14f0*/  PLOP3.LUT P0, PT, PT, PT, UP1, 0x80, 0x0 ;  /* 0x000000000000781c */ /* 0x000fe20003f0f018 */
[----:B------:R-:W-:-:S04]  /*1500*/  UISETP.GE.AND UP1, UPT, UR4, 0x3, UPT ;  /* 0x000000030400788c */ /* 0x000fc8000bf26270 */
[----:B------:R-:W-:Y:S02]  /*1510*/  USEL UR4, UR4, URZ, !UP1 ;  /* 0x0000003f04047287 */ /* 0x000fe4000c800000 */
[----:B------:R-:W-:Y:S02]  /*1520*/  UISETP.GE.U32.AND UP1, UPT, UR13, 0xba0, UPT ;  /* 0x00000ba00d00788c */ /* 0x000fe4000bf26070 */
[----:B------:R-:W-:-:S06]  /*1530*/  ULEA UR15, UR4, UR11, 0xd ;  /* 0x0000000b040f7291 */ /* 0x000fcc000f8e683f */
[----:B------:R-:W-:Y:S01]  /*1540*/  LEA R31, R0, UR15, 0x1 ;  /* 0x0000000f001f7c11 */ /* 0x000fe2000f8e08ff */
[----:B--2---:R-:W-:Y:S06]  /*1550*/  HMMA.16816.F32.BF16 R4, R12, R16, R4 ;  /* 0x000000100c04723c */ /* 0x004fec0000041804 */
[----:B------:R-:W-:Y:S01]  /*1560*/  HMMA.16816.F32.BF16 R8, R12, R18, R8 ;  /* 0x000000120c08723c */ /* 0x000fe20000041808 */
[----:B------:R-:W-:-:S06]  /*1570*/  LEA R17, R24, UR14, 0x1 ;  /* 0x0000000e18117c11 */ /* 0x000fcc000f8e08ff */
        /* <DEDUP_REMOVED lines=15> */
[----:B------:R3:W-:Y:S01]  /*1670*/  LDGSTS.E.BYPASS.128 [R17], desc[UR16][R36.64+0x100], !P0 ;  /* 0x0000010024117fae */ /* 0x0007e2000c101c50 */
[----:B------:R-:W-:Y:S01]  /*1680*/  PLOP3.LUT P0, PT, PT, PT, UP1, 0x80, 0x0 ;  /* 0x000000000000781c */ /* 0x000fe20003f0f018 */
[----:B------:R-:W-:Y:S02]  /*1690*/  UISETP.GE.AND UP1, UPT, UR4, 0x3, UPT ;  /* 0x000000030400788c */ /* 0x000fe4000bf26270 */
[----:B------:R-:W0:Y:S02]  /*16a0*/  LDGDEPBAR ;  /* 0x00000000000079af */ /* 0x000e240000000000 */
[----:B------:R-:W-:-:S02]  /*16b0*/  USEL UR4, UR4, URZ, !UP1 ;  /* 0x0000003f04047287 */ /* 0x000fc4000c800000 */
[----:B------:R-:W-:Y:S01]  /*16c0*/  UISETP.GE.U32.AND UP1, UPT, UR13, 0xbe0, UPT ;  /* 0x00000be00d00788c */ /* 0x000fe2000bf26070 */
[----:B------:R-:W-:-:S04]  /*16d0*/  DEPBAR.LE SB0, 0x4 ;  /* 0x000081000000791a */ /* 0x000fc80000000000 */
[----:B------:R-:W-:Y:S06]  /*16e0*/  BAR.SYNC.DEFER_BLOCKING 0x0 ;  /* 0x0000000000007b1d */ /* 0x000fec0000010000 */
[----:B--2---:R-:W-:Y:S04]  /*16f0*/  LDSM.16.M88.4 R12, [R14] ;  /* 0x000000000e0c783b */ /* 0x004fe80000000200 */
[----:B---3--:R2:W3:Y:S02]  /*1700*/  LDSM.16.M88.4 R16, [R31] ;  /* 0x000000001f10783b */ /* 0x0084e40000000200 */
[----:B--2---:R-:W-:Y:S01]  /*1710*/  LEA R31, R2, UR14, 0x1 ;  /* 0x0000000e021f7c11 */ /* 0x004fe2000f8e08ff */
[----:B------:R-:W-:Y:S01]  /*1720*/  ULEA UR14, UR12, UR11, 0xd ;  /* 0x0000000b0c0e7291 */ /* 0x000fe2000f8e683f */
[----:B---3--:R-:W-:Y:S06]  /*1730*/  HMMA.16816.F32.BF16 R4, R12, R16, R4 ;  /* 0x000000100c04723c */ /* 0x008fec0000041804 */
[----:B------:R-:W-:Y:S01]  /*1740*/  HMMA.16816.F32.BF16 R8, R12, R18, R8 ;  /* 0x000000120c08723c */ /* 0x000fe20000041808 */
[----:B------:R-:W-:Y:S06]  /*1750*/  LDSM.16.M88.4 R16, [R31] ;  /* 0x000000001f10783b */ /* 0x000fec0000000200 */
[----:B------:R-:W-:Y:S01]  /*1760*/  LEA R12, R3, UR15, 0x1 ;  /* 0x0000000f030c7c11 */ /* 0x000fe2000f8e08ff */
[----:B------:R-:W-:-:S05]  /*1770*/  ULEA UR15, UR4, UR10, 0xa ;  /* 0x0000000a040f7291 */ /* 0x000fca000f8e503f */
[----:B------:R-:W2:Y:S05]  /*1780*/  LDSM.16.M88.4 R12, [R12] ;  /* 0x000000000c0c783b */ /* 0x000eaa0000000200 */
[----:B--2---:R-:W-:Y:S06]  /*1790*/  HMMA.16816.F32.BF16 R4, R16, R12, R4 ;  /* 0x0000000c1004723c */ /* 0x004fec0000041804 */
[----:B------:R-:W-:Y:S01]  /*17a0*/  HMMA.16816.F32.BF16 R16, R16, R14, R8 ;  /* 0x0000000e1010723c */ /* 0x000fe20000041808 */
[----:B------:R-:W-:-:S06]  /*17b0*/  LEA R13, R24, UR14, 0x1 ;  /* 0x0000000e180d7c11 */ /* 0x000fcc000f8e08ff */
[----:B------:R-:W-:Y:S01]  /*17c0*/  IMAD.U32 R9, RZ, RZ, UR12 ;  /* 0x0000000cff097e24 */ /* 0x000fe2000f8e00ff */
[----:B------:R-:W-:Y:S01]  /*17d0*/  LEA R11, R25, UR14, 0x1 ;  /* 0x0000000e190b7c11 */ /* 0x000fe2000f8e08ff */
[----:B------:R-:W-:Y:S01]  /*17e0*/  ULEA UR14, UR4, UR11, 0xd ;  /* 0x0000000b040e7291 */ /* 0x000fe2000f8e683f */
[----:B------:R-:W-:Y:S01]  /*17f0*/  LEA R8, R22, UR15, 0x1 ;  /* 0x0000000f16087c11 */ /* 0x000fe2000f8e08ff */
[----:B------:R-:W-:Y:S01]  /*1800*/  IMAD R9, R9, 0x400, R26 ;  /* 0x0000040009097824 */ /* 0x000fe200078e021a */
[----:B------:R-:W-:Y:S03]  /*1810*/  BAR.SYNC.DEFER_BLOCKING 0x0 ;  /* 0x0000000000007b1d */ /* 0x000fe60000010000 */
[----:B------:R-:W-:-:S03]  /*1820*/  LEA R12, R0, UR14, 0x1 ;  /* 0x0000000e000c7c11 */ /* 0x000fc6000f8e08ff */
[----:B------:R-:W-:Y:S01]  /*1830*/  @!PT LDS RZ, [RZ] ;  /* 0x00000000fffff984 */ /* 0x000fe20000000800 */
[----:B------:R-:W-:Y:S01]  /*1840*/  @!PT LDS RZ, [RZ] ;  /* 0x00000000fffff984 */ /* 0x000fe20000000800 */
[----:B------:R-:W-:Y:S01]  /*1850*/  @!PT LDS RZ, [RZ] ;  /* 0x00000000fffff984 */ /* 0x000fe20000000800 */
[----:B------:R2:W-:Y:S04]  /*1860*/  LDGSTS.E [R9], desc[UR16][R32.64+0x140], !P0 ;  /* 0x0000014020097fae */ /* 0x0005e8000c121850 */
[----:B------:R-:W0:Y:S04]  /*1870*/  LDGDEPBAR ;  /* 0x00000000000079af */ /* 0x000e280000000000 */
[----:B------:R3:W-:Y:S04]  /*1880*/  LDGSTS.E.BYPASS.128 [R11], desc[UR16][R34.64+0x140], !P0 ;  /* 0x00000140220b7fae */ /* 0x0007e8000c101c50 */
[----:B------:R4:W-:Y:S01]  /*1890*/  LDGSTS.E.BYPASS.128 [R13], desc[UR16][R36.64+0x140], !P0 ;  /* 0x00000140240d7fae */ /* 0x0009e2000c101c50 */
[----:B------:R-:W-:-:S02]  /*18a0*/  IADD3 R31, P0, R36, 0x180, RZ ;  /* 0x00000180241f7810 */ /* 0x000fc40007f1e0ff */
[----:B--2---:R-:W-:Y:S01]  /*18b0*/  IADD3 R32, P2, R32, 0x180, RZ ;  /* 0x0000018020207810 */ /* 0x004fe20007f5e0ff */
[----:B------:R-:W0:Y:S01]  /*18c0*/  LDGDEPBAR ;  /* 0x00000000000079af */ /* 0x000e220000000000 */
[----:B---3--:R-:W-:-:S03]  /*18d0*/  IADD3 R34, P1, R34, 0x180, RZ ;  /* 0x0000018022227810 */ /* 0x008fc60007f3e0ff */
[----:B------:R-:W-:Y:S02]  /*18e0*/  IMAD.X R33, RZ, RZ, R33, P2 ;  /* 0x000000ffff217224 */ /* 0x000fe400010e0621 */
[----:B----4-:R-:W-:Y:S01]  /*18f0*/  IMAD.X R37, RZ, RZ, R37, P0 ;  /* 0x000000ffff257224 */ /* 0x010fe200000e0625 */
[----:B------:R-:W-:Y:S01]  /*1900*/  PLOP3.LUT P0, PT, PT, PT, UP1, 0x80, 0x0 ;  /* 0x000000000000781c */ /* 0x000fe20003f0f018 */
[----:B------:R-:W-:Y:S01]  /*1910*/  IMAD.X R35, RZ, RZ, R35, P1 ;  /* 0x000000ffff237224 */ /* 0x000fe200008e0623 */
[----:B------:R-:W-:-:S04]  /*1920*/  DEPBAR.LE SB0, 0x4 ;  /* 0x000081000000791a */ /* 0x000fc80000000000 */
[----:B------:R-:W-:Y:S06]  /*1930*/  BAR.SYNC.DEFER_BLOCKING 0x0 ;  /* 0x0000000000007b1d */ /* 0x000fec0000010000 */
[----:B------:R-:W2:Y:S04]  /*1940*/  LDSM.16.M88.4 R8, [R8] ;  /* 0x000000000808783b */ /* 0x000ea80000000200 */
[----:B------:R-:W3:Y:S01]  /*1950*/  LDSM.16.M88.4 R12, [R12] ;  /* 0x000000000c0c783b */ /* 0x000ee20000000200 */
[----:B------:R-:W-:Y:S05]  /*1960*/  @!P0 BRA `(.L_x_0) ;  /* 0xfffffff000308947 */ /* 0x000fea000383ffff */
[----:B------:R-:W-:Y:S01]  /*1970*/  IABS R0, UR18 ;  /* 0x0000001200007c13 */ /* 0x000fe20008000000 */
[----:B------:R-:W-:Y:S01]  /*1980*/  UISETP.GE.AND UP2, UPT, UR18, URZ, UPT ;  /* 0x0000003f1200728c */ /* 0x000fe2000bf46270 */
[----:B------:R-:W-:-:S04]  /*1990*/  DEPBAR.LE SB0, 0x0 ;  /* 0x000080000000791a */ /* 0x000fc80000000000 */
[----:B------:R-:W-:Y:S01]  /*19a0*/  R2UR UR4, R0 ;  /* 0x00000000000472ca */ /* 0x000fe200000e0000 */
[----:B--2---:R-:W-:Y:S01]  /*19b0*/  IMAD.U32 R9, RZ, RZ, UR9 ;  /* 0x00000009ff097e24 */ /* 0x004fe2000f8e00ff */
[----:B------:R-:W-:Y:S01]  /*19c0*/  LOP3.LUT R29, R20, 0x6, R29, 0xf8, !PT ;  /* 0x00000006141d7812 */ /* 0x000fe200078ef81d */
[----:B------:R-:W-:Y:S01]  /*19d0*/  IMAD.SHL.U32 R0, R21, 0x2, RZ ;  /* 0x0000000215007824 */ /* 0x000fe200078e00ff */
[----:B------:R-:W-:Y:S02]  /*19e0*/  SHF.R.U32.HI R30, RZ, 0x2, R30 ;  /* 0x00000002ff1e7819 */ /* 0x000fe4000001161e */
[----:B------:R-:W-:Y:S02]  /*19f0*/  F2FP.BF16.F32.PACK_AB R4, R5, R4 ;  /* 0x000000040504723e */ /* 0x000fe400000010ff */
[----:B------:R-:W-:Y:S01]  /*1a00*/  F2FP.BF16.F32.PACK_AB R6, R7, R6 ;  /* 0x000000060706723e */ /* 0x000fe200000010ff */
[----:B------:R-:W-:Y:S01]  /*1a10*/  IMAD R29, R30, 0x88, R29 ;  /* 0x000000881e1d7824 */ /* 0x000fe200078e021d */
[----:B------:R-:W-:-:S02]  /*1a20*/  F2FP.BF16.F32.PACK_AB R16, R17, R16 ;  /* 0x000000101110723e */ /* 0x000fc400000010ff */
[----:B------:R-:W-:Y:S01]  /*1a30*/  F2FP.BF16.F32.PACK_AB R18, R19, R18 ;  /* 0x000000121312723e */ /* 0x000fe200000010ff */
[----:B------:R-:W-:Y:S01]  /*1a40*/  UIMAD.WIDE.U32 UR12, UR7, UR4, URZ ;  /* 0x00000004070c72a5 */ /* 0x000fe2000f8e003f */
[----:B------:R-:W-:Y:S01]  /*1a50*/  LEA R29, R29, UR10, 0x1 ;  /* 0x0000000a1d1d7c11 */ /* 0x000fe2000f8e08ff */
[----:B------:R-:W-:Y:S01]  /*1a60*/  BAR.SYNC.DEFER_BLOCKING 0x0 ;  /* 0x0000000000007b1d */ /* 0x000fe20000010000 */
[----:B------:R-:W-:Y:S01]  /*1a70*/  LOP3.LUT R9, R9, 0x78, R28, 0xf8, !PT ;  /* 0x0000007809097812 */ /* 0x000fe200078ef81c */
[----:B------:R-:W-:Y:S01]  /*1a80*/  UIMAD UR5, UR13, UR5, UR4 ;  /* 0x000000050d0572a4 */ /* 0x000fe2000f8e0204 */
[----:B------:R-:W-:Y:S02]  /*1a90*/  LOP3.LUT R23, R0, R23, RZ, 0xfc, !PT ;  /* 0x0000001700177212 */ /* 0x000fe400078efcff */
[----:B------:R-:W-:Y:S01]  /*1aa0*/  LOP3.LUT R0, R28, 0x78, RZ, 0xc0, !PT ;  /* 0x000000781c007812 */ /* 0x000fe200078ec0ff */
[----:B------:R-:W-:-:S04]  /*1ab0*/  UISETP.GT.U32.AND UP1, UPT, UR19, UR5, UPT ;  /* 0x000000051300728c */ /* 0x000fc8000bf24070 */
[----:B------:R-:W-:-:S05]  /*1ac0*/  IMAD R0, R23, 0x88, R0 ;  /* 0x0000008817007824 */ /* 0x000fca00078e0200 */
[----:B------:R-:W-:Y:S02]  /*1ad0*/  LEA R0, R0, UR10, 0x1 ;  /* 0x0000000a00007c11 */ /* 0x000fe4000f8e08ff */
[----:B------:R-:W-:-:S04]  /*1ae0*/  @!UP1 UIADD3 UR5, UR5, -UR19, URZ ;  /* 0x8000001305059290 */ /* 0x000fc8000fffe03f */
[----:B------:R-:W-:Y:S01]  /*1af0*/  UISETP.GT.U32.AND UP1, UPT, UR19, UR5, UPT ;  /* 0x000000051300728c */ /* 0x000fe2000bf24070 */
[----:B------:R2:W-:Y:S04]  /*1b00*/  STS [R29], R4 ;  /* 0x000000041d007388 */ /* 0x0005e80000000800 */
[----:B------:R2:W-:Y:S06]  /*1b10*/  STS [R29+0x880], R6 ;  /* 0x000880061d007388 */ /* 0x0005ec0000000800 */
[----:B------:R-:W-:Y:S01]  /*1b20*/  @!UP1 UIADD3 UR5, UR5, -UR19, URZ ;  /* 0x8000001305059290 */ /* 0x000fe2000fffe03f */
[----:B------:R2:W-:Y:S03]  /*1b30*/  STS [R29+0x80], R16 ;  /* 0x000080101d007388 */ /* 0x0005e60000000800 */
[----:B------:R-:W-:Y:S01]  /*1b40*/  @!UP2 UIADD3 UR5, -UR5, URZ, URZ ;  /* 0x0000003f0505a290 */ /* 0x000fe2000fffe13f */
[----:B------:R2:W-:Y:S03]  /*1b50*/  STS [R29+0x900], R18 ;  /* 0x000900121d007388 */ /* 0x0005e60000000800 */
[----:B------:R-:W-:-:S04]  /*1b60*/  USEL UR5, UR8, UR5, !UP0 ;  /* 0x0000000508057287 */ /* 0x000fc8000c000000 */
[----:B------:R-:W-:-:S04]  /*1b70*/  ULEA UR5, UR6, UR5, 0x3 ;  /* 0x0000000506057291 */ /* 0x000fc8000f8e183f */
[----:B------:R-:W-:-:S06]  /*1b80*/  USHF.L.U32 UR5, UR5, 0x4, URZ ;  /* 0x0000000405057899 */ /* 0x000fcc000800063f */
[----:B------:R-:W-:Y:S01]  /*1b90*/  LOP3.LUT R27, R27, UR5, RZ, 0xfc, !PT ;  /* 0x000000051b1b7c12 */ /* 0x000fe2000f8efcff */
[----:B------:R-:W-:Y:S03]  /*1ba0*/  BAR.SYNC.DEFER_BLOCKING 0x0 ;  /* 0x0000000000007b1d */ /* 0x000fe60000010000 */
[----:B------:R-:W-:-:S04]  /*1bb0*/  ISETP.GE.AND P0, PT, R27, 0x1, PT ;  /* 0x000000011b00780c */ /* 0x000fc80003f06270 */
[----:B------:R-:W-:-:S13]  /*1bc0*/  ISETP.LT.AND P0, PT, R9, 0x4800, !P0 ;  /* 0x000048000900780c */ /* 0x000fda0004701270 */
[----:B--2---:R-:W-:Y:S05]  /*1bd0*/  @!P0 EXIT ;  /* 0x000000000000894d */ /* 0x004fea0003800000 */
[----:B------:R-:W1:Y:S01]  /*1be0*/  LDS.128 R4, [R0] ;  /* 0x0000000000047984 */ /* 0x000e620000000c00 */
[----:B------:R-:W2:Y:S02]  /*1bf0*/  LDC.64 R2, c[0x0][0x220] ;  /* 0x00008800ff027b82 */ /* 0x000ea40000000a00 */
[----:B--2---:R-:W-:-:S05]  /*1c00*/  IMAD.WIDE R2, R9, 0x2, R2 ;  /* 0x0000000209027825 */ /* 0x004fca00078e0202 */
[----:B-1----:R-:W-:Y:S01]  /*1c10*/  STG.E.128 desc[UR16][R2.64], R4 ;  /* 0x0000000402007986 */ /* 0x002fe2000c101d10 */
[----:B------:R-:W-:Y:S05]  /*1c20*/  EXIT ;  /* 0x000000000000794d */ /* 0x000fea0003800000 */
.L_x_1:
[----:B------:R-:W-:-:S00]  /*1c30*/  BRA `(.L_x_1) ;  /* 0xfffffffc00fc7947 */ /* 0x000fc0000383ffff */
[----:B------:R-:W-:-:S00]  /*1c40*/  NOP ;  /* 0x0000000000007918 */ /* 0x000fc00000000000 */
        /* <DEDUP_REMOVED lines=11> */
.L_x_2:


//--------------------- .nv.shared.triton_mm      --------------------------
	.section	.nv.shared.triton_mm,"aw",@nobits
	.sectionflags	@""
	.align	16
	.zero		1024


//--------------------- .nv.constant0.triton_mm   --------------------------
	.section	.nv.constant0.triton_mm,"a",@progbits
	.sectionflags	@""
	.align	4
.nv.constant0.triton_mm:
	.zero		552
